//
// Generated by NVIDIA NVVM Compiler
//
// Compiler Build ID: CL-36424714
// Cuda compilation tools, release 13.0, V13.0.88
// Based on NVVM 20.0.0
//

.version 9.0
.target sm_100
.address_size 64

	// .globl	_Z35lightning_indexer_quant_demo_kernelPfS_S_
.global .align 4 .b8 q[64];
.global .align 4 .b8 k[64];
.global .align 4 .b8 k_t[64];
.global .align 4 .b8 scores[64];

.visible .entry _Z35lightning_indexer_quant_demo_kernelPfS_S_(
	.param .u64 .ptr .align 1 _Z35lightning_indexer_quant_demo_kernelPfS_S__param_0,
	.param .u64 .ptr .align 1 _Z35lightning_indexer_quant_demo_kernelPfS_S__param_1,
	.param .u64 .ptr .align 1 _Z35lightning_indexer_quant_demo_kernelPfS_S__param_2
)
{
	.reg .pred 	%p<4>;
	.reg .b32 	%r<11>;
	.reg .b32 	%f<15>;
	.reg .b64 	%rd<24>;

	ld.param.u64 	%rd1, [_Z35lightning_indexer_quant_demo_kernelPfS_S__param_0];
	ld.param.u64 	%rd2, [_Z35lightning_indexer_quant_demo_kernelPfS_S__param_1];
	ld.param.u64 	%rd3, [_Z35lightning_indexer_quant_demo_kernelPfS_S__param_2];
	mov.u32 	%r3, %tid.y;
	mov.u32 	%r4, %ctaid.y;
	mov.u32 	%r5, %ntid.y;
	mad.lo.s32 	%r1, %r4, %r5, %r3;
	mov.u32 	%r6, %tid.x;
	mov.u32 	%r7, %ctaid.x;
	mov.u32 	%r8, %ntid.x;
	mad.lo.s32 	%r2, %r7, %r8, %r6;
	setp.gt.u32 	%p1, %r1, 3;
	setp.gt.s32 	%p2, %r2, 3;
	or.pred  	%p3, %p1, %p2;
	@%p3 bra 	$L__BB0_2;
	cvta.to.global.u64 	%rd4, %rd3;
	cvta.to.global.u64 	%rd5, %rd1;
	cvta.to.global.u64 	%rd6, %rd2;
	shl.b32 	%r9, %r1, 2;
	add.s32 	%r10, %r9, %r2;
	mul.wide.s32 	%rd7, %r10, 4;
	add.s64 	%rd8, %rd5, %rd7;
	ld.global.f32 	%f1, [%rd8];
	mul.wide.u32 	%rd9, %r1, 16;
	mov.u64 	%rd10, q;
	add.s64 	%rd11, %rd10, %rd9;
	mul.wide.s32 	%rd12, %r2, 4;
	add.s64 	%rd13, %rd11, %rd12;
	st.global.f32 	[%rd13], %f1;
	add.s64 	%rd14, %rd6, %rd7;
	ld.global.f32 	%f2, [%rd14];
	mov.u64 	%rd15, k;
	add.s64 	%rd16, %rd15, %rd9;
	add.s64 	%rd17, %rd16, %rd12;
	st.global.f32 	[%rd17], %f2;
	mov.u64 	%rd18, k_t;
	add.s64 	%rd19, %rd18, %rd12;
	ld.global.f32 	%f3, [%rd11];
	ld.global.f32 	%f4, [%rd19];
	fma.rn.f32 	%f5, %f3, %f4, 0f00000000;
	ld.global.f32 	%f6, [%rd11+4];
	ld.global.f32 	%f7, [%rd19+16];
	fma.rn.f32 	%f8, %f6, %f7, %f5;
	ld.global.f32 	%f9, [%rd11+8];
	ld.global.f32 	%f10, [%rd19+32];
	fma.rn.f32 	%f11, %f9, %f10, %f8;
	ld.global.f32 	%f12, [%rd11+12];
	ld.global.f32 	%f13, [%rd19+48];
	fma.rn.f32 	%f14, %f12, %f13, %f11;
	mov.u64 	%rd20, scores;
	add.s64 	%rd21, %rd20, %rd9;
	add.s64 	%rd22, %rd21, %rd12;
	st.global.f32 	[%rd22], %f14;
	add.s64 	%rd23, %rd4, %rd7;
	st.global.f32 	[%rd23], %f14;
$L__BB0_2:
	ret;

}


// ===== COMPILED SASS (sm_100) =====

	.target	sm_100

	.elftype	@"ET_EXEC"


//--------------------- .note.nv.tkinfo           --------------------------
	.section	.note.nv.tkinfo,"",@"SHT_NOTE"
	.sectionflags	@"SHF_NOTE_NV_TKINFO"
	.tkinfo
        /*0018*/ 	.word	0x00000002
        /*0030*/ 	.string	""
        /*0030*/ 	.string	"ptxas"
        /*0030*/ 	.string	"Cuda compilation tools, release 13.0, V13.0.88"
        /*0030*/ 	.string	"Build cuda_13.0.r13.0/compiler.36424714_0"
        /*0030*/ 	.string	"-arch sm_100 -m 64 "



//--------------------- .note.nv.cuinfo           --------------------------
	.section	.note.nv.cuinfo,"",@"SHT_NOTE"
	.sectionflags	@"SHF_NOTE_NV_CUINFO"
        /*0018*/ 	.short	0x0002
        /*001a*/ 	.short	0x0064
        /*001c*/ 	.short	0x0082
	.zero		2


//--------------------- .nv.info                  --------------------------
	.section	.nv.info,"",@"SHT_CUDA_INFO"
	.align	4


	//----- nvinfo : EIATTR_REGCOUNT
	.align		4
        /*0000*/ 	.byte	0x04, 0x2f
        /*0002*/ 	.short	(.L_5 - .L_4)
	.align		4
.L_4:
        /*0004*/ 	.word	index@(_Z35lightning_indexer_quant_demo_kernelPfS_S_)
        /*0008*/ 	.word	0x0000001a


	//----- nvinfo : EIATTR_FRAME_SIZE
	.align		4
.L_5:
        /*000c*/ 	.byte	0x04, 0x11
        /*000e*/ 	.short	(.L_7 - .L_6)
	.align		4
.L_6:
        /*0010*/ 	.word	index@(_Z35lightning_indexer_quant_demo_kernelPfS_S_)
        /*0014*/ 	.word	0x00000000


	//----- nvinfo : EIATTR_MIN_STACK_SIZE
	.align		4
.L_7:
        /*0018*/ 	.byte	0x04, 0x12
        /*001a*/ 	.short	(.L_9 - .L_8)
	.align		4
.L_8:
        /*001c*/ 	.word	index@(_Z35lightning_indexer_quant_demo_kernelPfS_S_)
        /*0020*/ 	.word	0x00000000
.L_9:


//--------------------- .nv.compat                --------------------------
	.section	.nv.compat,"",@"SHT_CUDA_COMPAT_INFO"
	.align	4
        /*0000*/ 	.byte	0x02, 0x09, 0x00, 0x00, 0x02, 0x02, 0x01, 0x00, 0x02, 0x05, 0x05, 0x00, 0x03, 0x07, 0x01, 0x01
        /*0010*/ 	.byte	0x02, 0x03, 0x00, 0x00, 0x02, 0x06, 0x01, 0x00, 0x04, 0x0b, 0x08, 0x00, 0x09, 0x00, 0x00, 0x00
        /*0020*/ 	.byte	0x00, 0x00, 0x00, 0x00


//--------------------- .nv.info._Z35lightning_indexer_quant_demo_kernelPfS_S_ --------------------------
	.section	.nv.info._Z35lightning_indexer_quant_demo_kernelPfS_S_,"",@"SHT_CUDA_INFO"
	.sectionflags	@""
	.align	4


	//----- nvinfo : EIATTR_CUDA_API_VERSION
	.align		4
        /*0000*/ 	.byte	0x04, 0x37
        /*0002*/ 	.short	(.L_11 - .L_10)
.L_10:
        /*0004*/ 	.word	0x00000082


	//----- nvinfo : EIATTR_KPARAM_INFO
	.align		4
.L_11:
        /*0008*/ 	.byte	0x04, 0x17
        /*000a*/ 	.short	(.L_13 - .L_12)
.L_12:
        /*000c*/ 	.word	0x00000000
        /*0010*/ 	.short	0x0002
        /*0012*/ 	.short	0x0010
        /*0014*/ 	.byte	0x00, 0xf5, 0x21, 0x00


	//----- nvinfo : EIATTR_KPARAM_INFO
	.align		4
.L_13:
        /*0018*/ 	.byte	0x04, 0x17
        /*001a*/ 	.short	(.L_15 - .L_14)
.L_14:
        /*001c*/ 	.word	0x00000000
        /*0020*/ 	.short	0x0001
        /*0022*/ 	.short	0x0008
        /*0024*/ 	.byte	0x00, 0xf5, 0x21, 0x00


	//----- nvinfo : EIATTR_KPARAM_INFO
	.align		4
.L_15:
        /*0028*/ 	.byte	0x04, 0x17
        /*002a*/ 	.short	(.L_17 - .L_16)
.L_16:
        /*002c*/ 	.word	0x00000000
        /*0030*/ 	.short	0x0000
        /*0032*/ 	.short	0x0000
        /*0034*/ 	.byte	0x00, 0xf5, 0x21, 0x00


	//----- nvinfo : EIATTR_SPARSE_MMA_MASK
	.align		4
.L_17:
        /*0038*/ 	.byte	0x03, 0x50
        /*003a*/ 	.short	0x0000


	//----- nvinfo : EIATTR_MAXREG_COUNT
	.align		4
        /*003c*/ 	.byte	0x03, 0x1b
        /*003e*/ 	.short	0x00ff


	//----- nvinfo : EIATTR_MERCURY_ISA_VERSION
	.align		4
        /*0040*/ 	.byte	0x03, 0x5f
        /*0042*/ 	.short	0x0101


	//----- nvinfo : EIATTR_VRC_CTA_INIT_COUNT
	.align		4
        /*0044*/ 	.byte	0x02, 0x4a
	.zero		1
	.zero		1


	//----- nvinfo : EIATTR_EXIT_INSTR_OFFSETS
	.align		4
        /*0048*/ 	.byte	0x04, 0x1c
        /*004a*/ 	.short	(.L_19 - .L_18)


	//   ....[0]....
.L_18:
        /*004c*/ 	.word	0x000000b0


	//   ....[1]....
        /*0050*/ 	.word	0x00000310


	//----- nvinfo : EIATTR_CBANK_PARAM_SIZE
	.align		4
.L_19:
        /*0054*/ 	.byte	0x03, 0x19
        /*0056*/ 	.short	0x0018


	//----- nvinfo : EIATTR_PARAM_CBANK
	.align		4
        /*0058*/ 	.byte	0x04, 0x0a
        /*005a*/ 	.short	(.L_21 - .L_20)
	.align		4
.L_20:
        /*005c*/ 	.word	index@(.nv.constant0._Z35lightning_indexer_quant_demo_kernelPfS_S_)
        /*0060*/ 	.short	0x0380
        /*0062*/ 	.short	0x0018


	//----- nvinfo : EIATTR_SW_WAR
	.align		4
.L_21:
        /*0064*/ 	.byte	0x04, 0x36
        /*0066*/ 	.short	(.L_23 - .L_22)
.L_22:
        /*0068*/ 	.word	0x00000008
.L_23:


//--------------------- .nv.callgraph             --------------------------
	.section	.nv.callgraph,"",@"SHT_CUDA_CALLGRAPH"
	.align	4
	.sectionentsize	8
	.align		4
        /*0000*/ 	.word	0x00000000
	.align		4
        /*0004*/ 	.word	0xffffffff
	.align		4
        /*0008*/ 	.word	0x00000000
	.align		4
        /*000c*/ 	.word	0xfffffffe
	.align		4
        /*0010*/ 	.word	0x00000000
	.align		4
        /*0014*/ 	.word	0xfffffffd
	.align		4
        /*0018*/ 	.word	0x00000000
	.align		4
        /*001c*/ 	.word	0xfffffffc


//--------------------- .nv.constant4             --------------------------
	.section	.nv.constant4,"a",@progbits
	.align	8
	.align		8
.nv.constant4:
        /*0000*/ 	.dword	q
	.align		8
        /*0008*/ 	.dword	k
	.align		8
        /*0010*/ 	.dword	k_t
	.align		8
        /*0018*/ 	.dword	scores


//--------------------- .text._Z35lightning_indexer_quant_demo_kernelPfS_S_ --------------------------
	.section	.text._Z35lightning_indexer_quant_demo_kernelPfS_S_,"ax",@progbits
	.align	128
        .global         _Z35lightning_indexer_quant_demo_kernelPfS_S_
        .type           _Z35lightning_indexer_quant_demo_kernelPfS_S_,@function
        .size           _Z35lightning_indexer_quant_demo_kernelPfS_S_,(.L_x_1 - _Z35lightning_indexer_quant_demo_kernelPfS_S_)
        .other          _Z35lightning_indexer_quant_demo_kernelPfS_S_,@"STO_CUDA_ENTRY STV_DEFAULT"
_Z35lightning_indexer_quant_demo_kernelPfS_S_:
.text._Z35lightning_indexer_quant_demo_kernelPfS_S_:
[----:B------:R-:W-:Y:S01]  /*0000*/  LDC R1, c[0x0][0x37c] ;  /* 0x0000df00ff017b82 */ /* 0x000fe20000000800 */
[----:B------:R-:W0:Y:S07]  /*0010*/  S2R R3, SR_TID.X ;  /* 0x0000000000037919 */ /* 0x000e2e0000002100 */
[----:B------:R-:W1:Y:S01]  /*0020*/  LDC R5, c[0x0][0x364] ;  /* 0x0000d900ff057b82 */ /* 0x000e620000000800 */
[----:B------:R-:W1:Y:S07]  /*0030*/  S2R R4, SR_TID.Y ;  /* 0x0000000000047919 */ /* 0x000e6e0000002200 */
[----:B------:R-:W0:Y:S08]  /*0040*/  S2UR UR5, SR_CTAID.X ;  /* 0x00000000000579c3 */ /* 0x000e300000002500 */
[----:B------:R-:W0:Y:S08]  /*0050*/  LDC R0, c[0x0][0x360] ;  /* 0x0000d800ff007b82 */ /* 0x000e300000000800 */
[----:B------:R-:W1:Y:S01]  /*0060*/  S2UR UR4, SR_CTAID.Y ;  /* 0x00000000000479c3 */ /* 0x000e620000002600 */
[----:B0-----:R-:W-:-:S05]  /*0070*/  IMAD R3, R0, UR5, R3 ;  /* 0x0000000500037c24 */ /* 0x001fca000f8e0203 */
[----:B------:R-:W-:Y:S01]  /*0080*/  ISETP.GT.AND P0, PT, R3, 0x3, PT ;  /* 0x000000030300780c */ /* 0x000fe20003f04270 */
[----:B-1----:R-:W-:-:S05]  /*0090*/  IMAD R4, R5, UR4, R4 ;  /* 0x0000000405047c24 */ /* 0x002fca000f8e0204 */
[----:B------:R-:W-:-:S13]  /*00a0*/  ISETP.GT.U32.OR P0, PT, R4, 0x3, P0 ;  /* 0x000000030400780c */ /* 0x000fda0000704470 */
[----:B------:R-:W-:Y:S05]  /*00b0*/  @P0 EXIT ;  /* 0x000000000000094d */ /* 0x000fea0003800000 */
[----:B------:R-:W0:Y:S01]  /*00c0*/  LDC.64 R8, c[0x0][0x380] ;  /* 0x0000e000ff087b82 */ /* 0x000e220000000a00 */
[----:B------:R-:W1:Y:S01]  /*00d0*/  LDCU.64 UR4, c[0x0][0x358] ;  /* 0x00006b00ff0477ac */ /* 0x000e620008000a00 */
[----:B------:R-:W-:-:S06]  /*00e0*/  LEA R2, R4, R3, 0x2 ;  /* 0x0000000304027211 */ /* 0x000fcc00078e10ff */
[----:B------:R-:W2:Y:S08]  /*00f0*/  LDC.64 R6, c[0x4][RZ] ;  /* 0x01000000ff067b82 */ /* 0x000eb00000000a00 */
[----:B------:R-:W3:Y:S01]  /*0100*/  LDC.64 R12, c[0x0][0x388] ;  /* 0x0000e200ff0c7b82 */ /* 0x000ee20000000a00 */
[----:B0-----:R-:W-:-:S07]  /*0110*/  IMAD.WIDE R8, R2, 0x4, R8 ;  /* 0x0000000402087825 */ /* 0x001fce00078e0208 */
[----:B------:R-:W0:Y:S01]  /*0120*/  LDC.64 R14, c[0x4][0x8] ;  /* 0x01000200ff0e7b82 */ /* 0x000e220000000a00 */
[----:B-1----:R-:W4:Y:S01]  /*0130*/  LDG.E R9, desc[UR4][R8.64] ;  /* 0x0000000408097981 */ /* 0x002f22000c1e1900 */
[----:B--2---:R-:W-:-:S06]  /*0140*/  IMAD.WIDE.U32 R6, R4, 0x10, R6 ;  /* 0x0000001004067825 */ /* 0x004fcc00078e0006 */
[----:B------:R-:W1:Y:S01]  /*0150*/  LDC.64 R16, c[0x4][0x10] ;  /* 0x01000400ff107b82 */ /* 0x000e620000000a00 */
[----:B------:R-:W-:-:S04]  /*0160*/  IMAD.WIDE R10, R3, 0x4, R6 ;  /* 0x00000004030a7825 */ /* 0x000fc800078e0206 */
[----:B---3--:R-:W-:Y:S01]  /*0170*/  IMAD.WIDE R12, R2, 0x4, R12 ;  /* 0x00000004020c7825 */ /* 0x008fe200078e020c */
[----:B----4-:R2:W-:Y:S05]  /*0180*/  STG.E desc[UR4][R10.64], R9 ;  /* 0x000000090a007986 */ /* 0x0105ea000c101904 */
[----:B------:R-:W3:Y:S01]  /*0190*/  LDG.E R13, desc[UR4][R12.64] ;  /* 0x000000040c0d7981 */ /* 0x000ee2000c1e1900 */
[----:B0-----:R-:W-:-:S04]  /*01a0*/  IMAD.WIDE.U32 R14, R4, 0x10, R14 ;  /* 0x00000010040e7825 */ /* 0x001fc800078e000e */
[C---:B-1----:R-:W-:Y:S01]  /*01b0*/  IMAD.WIDE R16, R3.reuse, 0x4, R16 ;  /* 0x0000000403107825 */ /* 0x042fe200078e0210 */
[----:B--2---:R-:W0:Y:S03]  /*01c0*/  LDC.64 R10, c[0x4][0x18] ;  /* 0x01000600ff0a7b82 */ /* 0x004e260000000a00 */
[----:B------:R-:W-:-:S05]  /*01d0*/  IMAD.WIDE R14, R3, 0x4, R14 ;  /* 0x00000004030e7825 */ /* 0x000fca00078e020e */
[----:B------:R-:W1:Y:S01]  /*01e0*/  LDC.64 R8, c[0x0][0x390] ;  /* 0x0000e400ff087b82 */ /* 0x000e620000000a00 */
[----:B---3--:R-:W-:Y:S04]  /*01f0*/  STG.E desc[UR4][R14.64], R13 ;  /* 0x0000000d0e007986 */ /* 0x008fe8000c101904 */
[----:B------:R-:W2:Y:S04]  /*0200*/  LDG.E R0, desc[UR4][R6.64] ;  /* 0x0000000406007981 */ /* 0x000ea8000c1e1900 */
[----:B------:R-:W2:Y:S04]  /*0210*/  LDG.E R5, desc[UR4][R16.64] ;  /* 0x0000000410057981 */ /* 0x000ea8000c1e1900 */
[----:B------:R-:W3:Y:S04]  /*0220*/  LDG.E R19, desc[UR4][R6.64+0x4] ;  /* 0x0000040406137981 */ /* 0x000ee8000c1e1900 */
[----:B------:R-:W3:Y:S04]  /*0230*/  LDG.E R18, desc[UR4][R16.64+0x10] ;  /* 0x0000100410127981 */ /* 0x000ee8000c1e1900 */
[----:B------:R-:W4:Y:S04]  /*0240*/  LDG.E R21, desc[UR4][R6.64+0x8] ;  /* 0x0000080406157981 */ /* 0x000f28000c1e1900 */
[----:B------:R-:W4:Y:S04]  /*0250*/  LDG.E R12, desc[UR4][R16.64+0x20] ;  /* 0x00002004100c7981 */ /* 0x000f28000c1e1900 */
[----:B------:R-:W5:Y:S04]  /*0260*/  LDG.E R23, desc[UR4][R6.64+0xc] ;  /* 0x00000c0406177981 */ /* 0x000f68000c1e1900 */
[----:B------:R-:W5:Y:S01]  /*0270*/  LDG.E R20, desc[UR4][R16.64+0x30] ;  /* 0x0000300410147981 */ /* 0x000f62000c1e1900 */
[----:B0-----:R-:W-:-:S04]  /*0280*/  IMAD.WIDE.U32 R10, R4, 0x10, R10 ;  /* 0x00000010040a7825 */ /* 0x001fc800078e000a */
[----:B-1----:R-:W-:-:S04]  /*0290*/  IMAD.WIDE R8, R2, 0x4, R8 ;  /* 0x0000000402087825 */ /* 0x002fc800078e0208 */
[----:B------:R-:W-:-:S04]  /*02a0*/  IMAD.WIDE R10, R3, 0x4, R10 ;  /* 0x00000004030a7825 */ /* 0x000fc800078e020a */
[----:B--2---:R-:W-:-:S04]  /*02b0*/  FFMA R0, R0, R5, RZ ;  /* 0x0000000500007223 */ /* 0x004fc800000000ff */
[----:B---3--:R-:W-:-:S04]  /*02c0*/  FFMA R0, R19, R18, R0 ;  /* 0x0000001213007223 */ /* 0x008fc80000000000 */
[----:B----4-:R-:W-:-:S04]  /*02d0*/  FFMA R0, R21, R12, R0 ;  /* 0x0000000c15007223 */ /* 0x010fc80000000000 */
[----:B-----5:R-:W-:-:S05]  /*02e0*/  FFMA R23, R23, R20, R0 ;  /* 0x0000001417177223 */ /* 0x020fca0000000000 */
[----:B------:R-:W-:Y:S04]  /*02f0*/  STG.E desc[UR4][R10.64], R23 ;  /* 0x000000170a007986 */ /* 0x000fe8000c101904 */
[----:B------:R-:W-:Y:S01]  /*0300*/  STG.E desc[UR4][R8.64], R23 ;  /* 0x0000001708007986 */ /* 0x000fe2000c101904 */
[----:B------:R-:W-:Y:S05]  /*0310*/  EXIT ;  /* 0x000000000000794d */ /* 0x000fea0003800000 */
.L_x_0:
[----:B------:R-:W-:-:S00]  /*0320*/  BRA `(.L_x_0) ;  /* 0xfffffffc00fc7947 */ /* 0x000fc0000383ffff */
[----:B------:R-:W-:-:S00]  /*0330*/  NOP ;  /* 0x0000000000007918 */ /* 0x000fc00000000000 */
        /* <DEDUP_REMOVED lines=12> */
.L_x_1:


//--------------------- .nv.shared.reserved.0     --------------------------
	.section	.nv.shared.reserved.0,"aw",@nobits
	.weak		__nv_reservedSMEM_offset_0_alias
	.size		__nv_reservedSMEM_offset_0_alias, 0, 64
	.other		__nv_reservedSMEM_offset_0_alias,@"STO_CUDA_RESERVED_SHARED STV_DEFAULT"
__nv_reservedSMEM_offset_0_alias:
	.zero		0
	.zero		64


//--------------------- .nv.global                --------------------------
	.section	.nv.global,"aw",@nobits
	.align	4
.nv.global:
	.type		k_t,@object
	.size		k_t,(q - k_t)
k_t:
	.zero		64
	.type		q,@object
	.size		q,(scores - q)
q:
	.zero		64
	.type		scores,@object
	.size		scores,(k - scores)
scores:
	.zero		64
	.type		k,@object
	.size		k,(.L_1 - k)
k:
	.zero		64
.L_1:


//--------------------- .nv.constant0._Z35lightning_indexer_quant_demo_kernelPfS_S_ --------------------------
	.section	.nv.constant0._Z35lightning_indexer_quant_demo_kernelPfS_S_,"a",@progbits
	.sectionflags	@""
	.align	4
.nv.constant0._Z35lightning_indexer_quant_demo_kernelPfS_S_:
	.zero		920


//--------------------- SYMBOLS --------------------------

	.type		.nv.reservedSmem.offset0,@object
	.size		.nv.reservedSmem.offset0,0x4
